	.headerflags	@"EF_CUDA_TEXMODE_UNIFIED EF_CUDA_64BIT_ADDRESS EF_CUDA_ACCELERATORS EF_CUDA_SM90 EF_CUDA_VIRTUAL_SM(EF_CUDA_SM90)"
	.elftype	@"ET_EXEC"


//--------------------- .nv.info                  --------------------------
	.section	.nv.info,"",@"SHT_CUDA_INFO"
	.align	4


	//----- nvinfo : EIATTR_REGCOUNT
	.align		4
        /*0000*/ 	.byte	0x04, 0x2f
        /*0002*/ 	.short	(.L_1 - .L_0)
	.align		4
.L_0:
        /*0004*/ 	.word	index@(triton_poi_fused_add_convolution_mean_mul_8)
        /*0008*/ 	.word	0x00000026


	//----- nvinfo : EIATTR_MIN_STACK_SIZE
	.align		4
.L_1:
        /*000c*/ 	.byte	0x04, 0x12
        /*000e*/ 	.short	(.L_3 - .L_2)
	.align		4
.L_2:
        /*0010*/ 	.word	index@(triton_poi_fused_add_convolution_mean_mul_8)
        /*0014*/ 	.word	0x00000000


	//----- nvinfo : EIATTR_FRAME_SIZE
	.align		4
.L_3:
        /*0018*/ 	.byte	0x04, 0x11
        /*001a*/ 	.short	(.L_5 - .L_4)
	.align		4
.L_4:
        /*001c*/ 	.word	index@(triton_poi_fused_add_convolution_mean_mul_8)
        /*0020*/ 	.word	0x00000000


	//----- nvinfo : EIATTR_MIN_STACK_SIZE
	.align		4
.L_5:
        /*0024*/ 	.byte	0x04, 0x12
        /*0026*/ 	.short	(.L_7 - .L_6)
	.align		4
.L_6:
        /*0028*/ 	.word	index@(triton_poi_fused_add_convolution_mean_mul_8)
        /*002c*/ 	.word	0x00000000
.L_7:


//--------------------- .nv.info.triton_poi_fused_add_convolution_mean_mul_8 --------------------------
	.section	.nv.info.triton_poi_fused_add_convolution_mean_mul_8,"",@"SHT_CUDA_INFO"
	.sectionflags	@""
	.align	4


	//----- nvinfo : EIATTR_CUDA_API_VERSION
	.align		4
        /*0000*/ 	.byte	0x04, 0x37
        /*0002*/ 	.short	(.L_9 - .L_8)
.L_8:
        /*0004*/ 	.word	0x0000007c


	//----- nvinfo : EIATTR_KPARAM_INFO
	.align		4
.L_9:
        /*0008*/ 	.byte	0x04, 0x17
        /*000a*/ 	.short	(.L_11 - .L_10)
.L_10:
        /*000c*/ 	.word	0x00000000
        /*0010*/ 	.short	0x0005
        /*0012*/ 	.short	0x0028
        /*0014*/ 	.byte	0x00, 0xf0, 0x11, 0x00


	//----- nvinfo : EIATTR_KPARAM_INFO
	.align		4
.L_11:
        /*0018*/ 	.byte	0x04, 0x17
        /*001a*/ 	.short	(.L_13 - .L_12)
.L_12:
        /*001c*/ 	.word	0x00000000
        /*0020*/ 	.short	0x0004
        /*0022*/ 	.short	0x0020
        /*0024*/ 	.byte	0x00, 0xf4, 0x21, 0x00


	//----- nvinfo : EIATTR_KPARAM_INFO
	.align		4
.L_13:
        /*0028*/ 	.byte	0x04, 0x17
        /*002a*/ 	.short	(.L_15 - .L_14)
.L_14:
        /*002c*/ 	.word	0x00000000
        /*0030*/ 	.short	0x0003
        /*0032*/ 	.short	0x0018
        /*0034*/ 	.byte	0x00, 0xf4, 0x21, 0x00


	//----- nvinfo : EIATTR_KPARAM_INFO
	.align		4
.L_15:
        /*0038*/ 	.byte	0x04, 0x17
        /*003a*/ 	.short	(.L_17 - .L_16)
.L_16:
        /*003c*/ 	.word	0x00000000
        /*0040*/ 	.short	0x0002
        /*0042*/ 	.short	0x0010
        /*0044*/ 	.byte	0x00, 0xf4, 0x21, 0x00


	//----- nvinfo : EIATTR_KPARAM_INFO
	.align		4
.L_17:
        /*0048*/ 	.byte	0x04, 0x17
        /*004a*/ 	.short	(.L_19 - .L_18)
.L_18:
        /*004c*/ 	.word	0x00000000
        /*0050*/ 	.short	0x0001
        /*0052*/ 	.short	0x0008
        /*0054*/ 	.byte	0x00, 0xf4, 0x21, 0x00


	//----- nvinfo : EIATTR_KPARAM_INFO
	.align		4
.L_19:
        /*0058*/ 	.byte	0x04, 0x17
        /*005a*/ 	.short	(.L_21 - .L_20)
.L_20:
        /*005c*/ 	.word	0x00000000
        /*0060*/ 	.short	0x0000
        /*0062*/ 	.short	0x0000
        /*0064*/ 	.byte	0x00, 0xf4, 0x21, 0x00


	//----- nvinfo : EIATTR_SPARSE_MMA_MASK
	.align		4
.L_21:
        /*0068*/ 	.byte	0x03, 0x50
        /*006a*/ 	.short	0x0000


	//----- nvinfo : EIATTR_MAXREG_COUNT
	.align		4
        /*006c*/ 	.byte	0x03, 0x1b
        /*006e*/ 	.short	0x00ff


	//----- nvinfo : EIATTR_EXIT_INSTR_OFFSETS
	.align		4
        /*0070*/ 	.byte	0x04, 0x1c
        /*0072*/ 	.short	(.L_23 - .L_22)


	//   ....[0]....
.L_22:
        /*0074*/ 	.word	0x000004a0


	//   ....[1]....
        /*0078*/ 	.word	0x000004d0


	//----- nvinfo : EIATTR_REQNTID
	.align		4
.L_23:
        /*007c*/ 	.byte	0x04, 0x10
        /*007e*/ 	.short	(.L_25 - .L_24)
.L_24:
        /*0080*/ 	.word	0x00000020
        /*0084*/ 	.word	0x00000001
        /*0088*/ 	.word	0x00000001


	//----- nvinfo : EIATTR_CBANK_PARAM_SIZE
	.align		4
.L_25:
        /*008c*/ 	.byte	0x03, 0x19
        /*008e*/ 	.short	0x002c


	//----- nvinfo : EIATTR_PARAM_CBANK
	.align		4
        /*0090*/ 	.byte	0x04, 0x0a
        /*0092*/ 	.short	(.L_27 - .L_26)
	.align		4
.L_26:
        /*0094*/ 	.word	index@(.nv.constant0.triton_poi_fused_add_convolution_mean_mul_8)
        /*0098*/ 	.short	0x0210
        /*009a*/ 	.short	0x002c


	//----- nvinfo : EIATTR_SW_WAR
	.align		4
.L_27:
        /*009c*/ 	.byte	0x04, 0x36
        /*009e*/ 	.short	(.L_29 - .L_28)
.L_28:
        /*00a0*/ 	.word	0x00000008
.L_29:


//--------------------- .nv.callgraph             --------------------------
	.section	.nv.callgraph,"",@"SHT_CUDA_CALLGRAPH"
	.align	4
	.sectionentsize	8
	.align		4
        /*0000*/ 	.word	0x00000000
	.align		4
        /*0004*/ 	.word	0xffffffff
	.align		4
        /*0008*/ 	.word	0x00000000
	.align		4
        /*000c*/ 	.word	0xfffffffe
	.align		4
        /*0010*/ 	.word	0x00000000
	.align		4
        /*0014*/ 	.word	0xfffffffd
	.align		4
        /*0018*/ 	.word	0x00000000
	.align		4
        /*001c*/ 	.word	0xfffffffc


//--------------------- .text.triton_poi_fused_add_convolution_mean_mul_8 --------------------------
	.section	.text.triton_poi_fused_add_convolution_mean_mul_8,"ax",@progbits
	.align	128
        .global         triton_poi_fused_add_convolution_mean_mul_8
        .type           triton_poi_fused_add_convolution_mean_mul_8,@function
        .size           triton_poi_fused_add_convolution_mean_mul_8,(.L_x_1 - triton_poi_fused_add_convolution_mean_mul_8)
        .other          triton_poi_fused_add_convolution_mean_mul_8,@"STO_CUDA_ENTRY STV_DEFAULT"
triton_poi_fused_add_convolution_mean_mul_8:
.text.triton_poi_fused_add_convolution_mean_mul_8:
[----:B------:R-:W0:Y:S01]  /*0000*/  LDC R1, c[0x0][0x28] ;  /* 0x00000a00ff017b82 */ /* 0x000e220000000800 */
[----:B------:R-:W1:Y:S07]  /*0010*/  S2R R32, SR_TID.X ;  /* 0x0000000000207919 */ /* 0x000e6e0000002100 */
[----:B------:R-:W2:Y:S01]  /*0020*/  LDC.64 R8, c[0x0][0x228] ;  /* 0x00008a00ff087b82 */ /* 0x000ea20000000a00 */
[----:B------:R-:W-:Y:S01]  /*0030*/  CS2R R10, SRZ ;  /* 0x00000000000a7805 */ /* 0x000fe2000001ff00 */
[----:B------:R-:W-:Y:S01]  /*0040*/  ULDC.64 UR4, c[0x0][0x208] ;  /* 0x0000820000047ab9 */ /* 0x000fe20000000a00 */
[----:B------:R-:W3:Y:S05]  /*0050*/  S2R R3, SR_CTAID.X ;  /* 0x0000000000037919 */ /* 0x000eea0000002500 */
[----:B------:R-:W4:Y:S01]  /*0060*/  LDC.64 R6, c[0x0][0x210] ;  /* 0x00008400ff067b82 */ /* 0x000f220000000a00 */
[----:B-1----:R-:W-:-:S04]  /*0070*/  LOP3.LUT R0, R32, 0xf, RZ, 0xc0, !PT ;  /* 0x0000000f20007812 */ /* 0x002fc800078ec0ff */
[----:B---3--:R-:W-:-:S04]  /*0080*/  LEA R0, R3, R0, 0x4 ;  /* 0x0000000003007211 */ /* 0x008fc800078e20ff */
[----:B------:R-:W-:Y:S02]  /*0090*/  SHF.R.S32.HI R3, RZ, 0x1f, R0 ;  /* 0x0000001fff037819 */ /* 0x000fe40000011400 */
[----:B------:R-:W-:Y:S02]  /*00a0*/  ISETP.GE.AND P0, PT, R0, 0x10, PT ;  /* 0x000000100000780c */ /* 0x000fe40003f06270 */
[----:B------:R-:W-:-:S04]  /*00b0*/  LEA.HI R3, R3, R0, RZ, 0x2 ;  /* 0x0000000003037211 */ /* 0x000fc800078f10ff */
[----:B------:R-:W-:-:S04]  /*00c0*/  LOP3.LUT R5, R3, 0xfffffffc, RZ, 0xc0, !PT ;  /* 0xfffffffc03057812 */ /* 0x000fc800078ec0ff */
[----:B------:R-:W-:Y:S02]  /*00d0*/  IADD3 R17, R0, -R5, RZ ;  /* 0x8000000500117210 */ /* 0x000fe40007ffe0ff */
[----:B------:R-:W1:Y:S01]  /*00e0*/  LDC.64 R4, c[0x0][0x218] ;  /* 0x00008600ff047b82 */ /* 0x000e620000000a00 */
[----:B------:R-:W-:Y:S02]  /*00f0*/  SHF.L.U32 R16, R3, 0x2, RZ ;  /* 0x0000000203107819 */ /* 0x000fe400000006ff */
[----:B------:R-:W-:Y:S01]  /*0100*/  IADD3 R27, R17, 0x8, RZ ;  /* 0x00000008111b7810 */ /* 0x000fe20007ffe0ff */
[----:B--2---:R-:W-:-:S04]  /*0110*/  IMAD.WIDE R14, R17, 0x4, R8 ;  /* 0x00000004110e7825 */ /* 0x004fc800078e0208 */
[----:B------:R-:W2:Y:S01]  /*0120*/  LDC.64 R2, c[0x0][0x220] ;  /* 0x00008800ff027b82 */ /* 0x000ea20000000a00 */
[----:B------:R-:W-:Y:S02]  /*0130*/  LOP3.LUT R16, R16, 0xfffffff0, RZ, 0xc0, !PT ;  /* 0xfffffff010107812 */ /* 0x000fe400078ec0ff */
[----:B------:R-:W-:Y:S02]  /*0140*/  CS2R R12, SRZ ;  /* 0x00000000000c7805 */ /* 0x000fe4000001ff00 */
[----:B------:R-:W-:Y:S01]  /*0150*/  IADD3 R23, R17, 0x4, RZ ;  /* 0x0000000411177810 */ /* 0x000fe20007ffe0ff */
[----:B------:R4:W3:Y:S01]  /*0160*/  @!P0 LDG.E.EL R10, desc[UR4][R14.64] ;  /* 0x000000040e0a8981 */ /* 0x0008e2000c2e1900 */
[----:B------:R-:W-:Y:S02]  /*0170*/  IADD3 R19, R17, 0xc, RZ ;  /* 0x0000000c11137810 */ /* 0x000fe40007ffe0ff */
[----:B------:R-:W-:Y:S02]  /*0180*/  CS2R R30, SRZ ;  /* 0x00000000001e7805 */ /* 0x000fe4000001ff00 */
[----:B------:R-:W-:Y:S01]  /*0190*/  IADD3 R33, R16, R27, RZ ;  /* 0x0000001b10217210 */ /* 0x000fe20007ffe0ff */
[----:B------:R-:W-:Y:S01]  /*01a0*/  IMAD.WIDE.U32 R26, R27, 0x4, R8 ;  /* 0x000000041b1a7825 */ /* 0x000fe200078e0008 */
[----:B------:R-:W-:-:S02]  /*01b0*/  IADD3 R17, R17, R16, RZ ;  /* 0x0000001011117210 */ /* 0x000fc40007ffe0ff */
[----:B------:R-:W-:Y:S01]  /*01c0*/  IADD3 R21, R16, R23, RZ ;  /* 0x0000001710157210 */ /* 0x000fe20007ffe0ff */
[----:B------:R-:W-:Y:S01]  /*01d0*/  IMAD.WIDE.U32 R22, R23, 0x4, R8 ;  /* 0x0000000417167825 */ /* 0x000fe200078e0008 */
[----:B------:R-:W-:Y:S01]  /*01e0*/  IADD3 R35, R16, R19, RZ ;  /* 0x0000001310237210 */ /* 0x000fe20007ffe0ff */
[----:B------:R5:W3:Y:S02]  /*01f0*/  @!P0 LDG.E.EL R11, desc[UR4][R26.64] ;  /* 0x000000041a0b8981 */ /* 0x000ae4000c2e1900 */
[----:B----4-:R-:W-:Y:S02]  /*0200*/  IMAD.WIDE R14, R17, 0x4, R6 ;  /* 0x00000004110e7825 */ /* 0x010fe400078e0206 */
[----:B------:R4:W3:Y:S02]  /*0210*/  @!P0 LDG.E.EL R12, desc[UR4][R22.64] ;  /* 0x00000004160c8981 */ /* 0x0008e4000c2e1900 */
[----:B------:R-:W-:Y:S02]  /*0220*/  IMAD.WIDE.U32 R8, R19, 0x4, R8 ;  /* 0x0000000413087825 */ /* 0x000fe400078e0008 */
[----:B------:R1:W3:Y:S02]  /*0230*/  @!P0 LDG.E R13, desc[UR4][R14.64] ;  /* 0x000000040e0d8981 */ /* 0x0002e4000c1e1900 */
[----:B-1----:R-:W-:Y:S01]  /*0240*/  IMAD.WIDE R16, R17, 0x4, R4 ;  /* 0x0000000411107825 */ /* 0x002fe200078e0204 */
[----:B-----5:R-:W-:Y:S01]  /*0250*/  HFMA2.MMA R26, -RZ, RZ, 0, 0 ;  /* 0x00000000ff1a7435 */ /* 0x020fe200000001ff */
[----:B--2---:R-:W2:Y:S02]  /*0260*/  LDG.E R27, desc[UR4][R2.64+0x8] ;  /* 0x00000804021b7981 */ /* 0x004ea4000c1e1900 */
[C---:B------:R-:W-:Y:S01]  /*0270*/  IMAD.WIDE R18, R21.reuse, 0x4, R6 ;  /* 0x0000000415127825 */ /* 0x040fe200078e0206 */
[----:B----4-:R-:W-:Y:S01]  /*0280*/  CS2R R22, SRZ ;  /* 0x0000000000167805 */ /* 0x010fe2000001ff00 */
[----:B------:R-:W4:Y:S02]  /*0290*/  @!P0 LDG.E R30, desc[UR4][R16.64] ;  /* 0x00000004101e8981 */ /* 0x000f24000c1e1900 */
[----:B------:R-:W-:Y:S01]  /*02a0*/  IMAD.WIDE R20, R21, 0x4, R4 ;  /* 0x0000000415147825 */ /* 0x000fe200078e0204 */
[----:B0-----:R-:W0:Y:S01]  /*02b0*/  LDC.64 R14, c[0x0][0x230] ;  /* 0x00008c00ff0e7b82 */ /* 0x001e220000000a00 */
[----:B------:R-:W5:Y:S02]  /*02c0*/  LDG.E R34, desc[UR4][R2.64+0xc] ;  /* 0x00000c0402227981 */ /* 0x000f64000c1e1900 */
[----:B------:R-:W-:-:S02]  /*02d0*/  IMAD.WIDE R24, R33, 0x4, R6 ;  /* 0x0000000421187825 */ /* 0x000fc400078e0206 */
[----:B------:R1:W2:Y:S02]  /*02e0*/  @!P0 LDG.E R31, desc[UR4][R20.64] ;  /* 0x00000004141f8981 */ /* 0x0002a4000c1e1900 */
[----:B------:R-:W-:Y:S02]  /*02f0*/  IMAD.WIDE R28, R35, 0x4, R6 ;  /* 0x00000004231c7825 */ /* 0x000fe400078e0206 */
[----:B------:R-:W4:Y:S02]  /*0300*/  LDG.E R17, desc[UR4][R2.64] ;  /* 0x0000000402117981 */ /* 0x000f24000c1e1900 */
[--C-:B------:R-:W-:Y:S02]  /*0310*/  IMAD.WIDE R6, R33, 0x4, R4.reuse ;  /* 0x0000000421067825 */ /* 0x100fe400078e0204 */
[----:B------:R0:W2:Y:S01]  /*0320*/  LDG.E R16, desc[UR4][R2.64+0x4] ;  /* 0x0000040402107981 */ /* 0x0000a2000c1e1900 */
[----:B------:R-:W-:Y:S01]  /*0330*/  MOV R33, RZ ;  /* 0x000000ff00217202 */ /* 0x000fe20000000f00 */
[----:B------:R-:W-:-:S02]  /*0340*/  IMAD.WIDE R4, R35, 0x4, R4 ;  /* 0x0000000423047825 */ /* 0x000fc400078e0204 */
[----:B------:R-:W5:Y:S01]  /*0350*/  @!P0 LDG.E R23, desc[UR4][R18.64] ;  /* 0x0000000412178981 */ /* 0x000f62000c1e1900 */
[----:B-1----:R-:W-:-:S03]  /*0360*/  CS2R R20, SRZ ;  /* 0x0000000000147805 */ /* 0x002fc6000001ff00 */
[----:B------:R-:W5:Y:S04]  /*0370*/  @!P0 LDG.E R26, desc[UR4][R6.64] ;  /* 0x00000004061a8981 */ /* 0x000f68000c1e1900 */
[----:B------:R-:W5:Y:S04]  /*0380*/  @!P0 LDG.E R22, desc[UR4][R24.64] ;  /* 0x0000000418168981 */ /* 0x000f68000c1e1900 */
[----:B------:R-:W5:Y:S04]  /*0390*/  @!P0 LDG.E R33, desc[UR4][R4.64] ;  /* 0x0000000404218981 */ /* 0x000f68000c1e1900 */
[----:B------:R-:W5:Y:S04]  /*03a0*/  @!P0 LDG.E.EL R21, desc[UR4][R8.64] ;  /* 0x0000000408158981 */ /* 0x000f68000c2e1900 */
[----:B------:R-:W5:Y:S01]  /*03b0*/  @!P0 LDG.E R20, desc[UR4][R28.64] ;  /* 0x000000041c148981 */ /* 0x000f62000c1e1900 */
[----:B------:R-:W-:-:S04]  /*03c0*/  LOP3.LUT P0, RZ, R32, 0x10, RZ, 0xc0, !PT ;  /* 0x0000001020ff7812 */ /* 0x000fc8000780c0ff */
[C---:B------:R-:W-:Y:S01]  /*03d0*/  ISETP.LT.AND P0, PT, R0.reuse, 0x10, !P0 ;  /* 0x000000100000780c */ /* 0x040fe20004701270 */
[----:B0-----:R-:W-:-:S04]  /*03e0*/  IMAD.WIDE R2, R0, 0x4, R14 ;  /* 0x0000000400027825 */ /* 0x001fc800078e020e */
[----:B----4-:R-:W-:Y:S01]  /*03f0*/  FADD R30, R17, R30 ;  /* 0x0000001e111e7221 */ /* 0x010fe20000000000 */
[----:B--2---:R-:W-:-:S03]  /*0400*/  FADD R16, R16, R31 ;  /* 0x0000001f10107221 */ /* 0x004fc60000000000 */
[----:B---3--:R-:W-:Y:S01]  /*0410*/  FFMA R10, R30, R10, R13 ;  /* 0x0000000a1e0a7223 */ /* 0x008fe2000000000d */
[----:B-----5:R-:W-:Y:S01]  /*0420*/  FFMA R23, R16, R12, R23 ;  /* 0x0000000c10177223 */ /* 0x020fe20000000017 */
[----:B------:R-:W-:-:S03]  /*0430*/  FADD R27, R27, R26 ;  /* 0x0000001a1b1b7221 */ /* 0x000fc60000000000 */
[----:B------:R-:W-:Y:S01]  /*0440*/  FADD R10, R10, R23 ;  /* 0x000000170a0a7221 */ /* 0x000fe20000000000 */
[----:B------:R-:W-:Y:S01]  /*0450*/  FFMA R11, R27, R11, R22 ;  /* 0x0000000b1b0b7223 */ /* 0x000fe20000000016 */
[----:B------:R-:W-:-:S03]  /*0460*/  FADD R33, R34, R33 ;  /* 0x0000002122217221 */ /* 0x000fc60000000000 */
[----:B------:R-:W-:Y:S01]  /*0470*/  FADD R11, R10, R11 ;  /* 0x0000000b0a0b7221 */ /* 0x000fe20000000000 */
[----:B------:R-:W-:-:S04]  /*0480*/  FFMA R20, R33, R21, R20 ;  /* 0x0000001521147223 */ /* 0x000fc80000000014 */
[----:B------:R-:W-:Y:S01]  /*0490*/  FADD R11, R20, R11 ;  /* 0x0000000b140b7221 */ /* 0x000fe20000000000 */
[----:B------:R-:W-:Y:S06]  /*04a0*/  @!P0 EXIT ;  /* 0x000000000000894d */ /* 0x000fec0003800000 */
[----:B------:R-:W-:-:S05]  /*04b0*/  FMUL R11, R11, 0.25 ;  /* 0x3e8000000b0b7820 */ /* 0x000fca0000400000 */
[----:B------:R-:W-:Y:S01]  /*04c0*/  STG.E desc[UR4][R2.64], R11 ;  /* 0x0000000b02007986 */ /* 0x000fe2000c101904 */
[----:B------:R-:W-:Y:S05]  /*04d0*/  EXIT ;  /* 0x000000000000794d */ /* 0x000fea0003800000 */
.L_x_0:
[----:B------:R-:W-:-:S00]  /*04e0*/  BRA `(.L_x_0) ;  /* 0xfffffffc00fc7947 */ /* 0x000fc0000383ffff */
[----:B------:R-:W-:-:S00]  /*04f0*/  NOP ;  /* 0x0000000000007918 */ /* 0x000fc00000000000 */
        /* <DEDUP_REMOVED lines=8> */
.L_x_1:


//--------------------- .nv.constant0.triton_poi_fused_add_convolution_mean_mul_8 --------------------------
	.section	.nv.constant0.triton_poi_fused_add_convolution_mean_mul_8,"a",@progbits
	.sectionflags	@""
	.align	4
.nv.constant0.triton_poi_fused_add_convolution_mean_mul_8:
	.zero		572
